	.headerflags	@"EF_CUDA_TEXMODE_UNIFIED EF_CUDA_64BIT_ADDRESS EF_CUDA_ACCELERATORS EF_CUDA_SM90 EF_CUDA_VIRTUAL_SM(EF_CUDA_SM90)"
	.elftype	@"ET_EXEC"


//--------------------- .nv.info                  --------------------------
	.section	.nv.info,"",@"SHT_CUDA_INFO"
	.align	4


	//----- nvinfo : EIATTR_REGCOUNT
	.align		4
        /*0000*/ 	.byte	0x04, 0x2f
        /*0002*/ 	.short	(.L_3 - .L_2)
	.align		4
.L_2:
        /*0004*/ 	.word	index@(triton_poi_fused__native_batch_norm_legit_no_training_add_convolution_leaky_relu_22)
        /*0008*/ 	.word	0x00000018


	//----- nvinfo : EIATTR_MIN_STACK_SIZE
	.align		4
.L_3:
        /*000c*/ 	.byte	0x04, 0x12
        /*000e*/ 	.short	(.L_5 - .L_4)
	.align		4
.L_4:
        /*0010*/ 	.word	index@(triton_poi_fused__native_batch_norm_legit_no_training_add_convolution_leaky_relu_22)
        /*0014*/ 	.word	0x00000000


	//----- nvinfo : EIATTR_FRAME_SIZE
	.align		4
.L_5:
        /*0018*/ 	.byte	0x04, 0x11
        /*001a*/ 	.short	(.L_7 - .L_6)
	.align		4
.L_6:
        /*001c*/ 	.word	index@(triton_poi_fused__native_batch_norm_legit_no_training_add_convolution_leaky_relu_22)
        /*0020*/ 	.word	0x00000000


	//----- nvinfo : EIATTR_MIN_STACK_SIZE
	.align		4
.L_7:
        /*0024*/ 	.byte	0x04, 0x12
        /*0026*/ 	.short	(.L_9 - .L_8)
	.align		4
.L_8:
        /*0028*/ 	.word	index@(triton_poi_fused__native_batch_norm_legit_no_training_add_convolution_leaky_relu_22)
        /*002c*/ 	.word	0x00000000
.L_9:


//--------------------- .nv.info.triton_poi_fused__native_batch_norm_legit_no_training_add_convolution_leaky_relu_22 --------------------------
	.section	.nv.info.triton_poi_fused__native_batch_norm_legit_no_training_add_convolution_leaky_relu_22,"",@"SHT_CUDA_INFO"
	.sectionflags	@""
	.align	4


	//----- nvinfo : EIATTR_CUDA_API_VERSION
	.align		4
        /*0000*/ 	.byte	0x04, 0x37
        /*0002*/ 	.short	(.L_11 - .L_10)
.L_10:
        /*0004*/ 	.word	0x0000007c


	//----- nvinfo : EIATTR_KPARAM_INFO
	.align		4
.L_11:
        /*0008*/ 	.byte	0x04, 0x17
        /*000a*/ 	.short	(.L_13 - .L_12)
.L_12:
        /*000c*/ 	.word	0x00000000
        /*0010*/ 	.short	0x0009
        /*0012*/ 	.short	0x0048
        /*0014*/ 	.byte	0x00, 0xf0, 0x11, 0x00


	//----- nvinfo : EIATTR_KPARAM_INFO
	.align		4
.L_13:
        /*0018*/ 	.byte	0x04, 0x17
        /*001a*/ 	.short	(.L_15 - .L_14)
.L_14:
        /*001c*/ 	.word	0x00000000
        /*0020*/ 	.short	0x0008
        /*0022*/ 	.short	0x0040
        /*0024*/ 	.byte	0x00, 0xf4, 0x21, 0x00


	//----- nvinfo : EIATTR_KPARAM_INFO
	.align		4
.L_15:
        /*0028*/ 	.byte	0x04, 0x17
        /*002a*/ 	.short	(.L_17 - .L_16)
.L_16:
        /*002c*/ 	.word	0x00000000
        /*0030*/ 	.short	0x0007
        /*0032*/ 	.short	0x0038
        /*0034*/ 	.byte	0x00, 0xf4, 0x21, 0x00


	//----- nvinfo : EIATTR_KPARAM_INFO
	.align		4
.L_17:
        /*0038*/ 	.byte	0x04, 0x17
        /*003a*/ 	.short	(.L_19 - .L_18)
.L_18:
        /*003c*/ 	.word	0x00000000
        /*0040*/ 	.short	0x0006
        /*0042*/ 	.short	0x0030
        /*0044*/ 	.byte	0x00, 0xf4, 0x21, 0x00


	//----- nvinfo : EIATTR_KPARAM_INFO
	.align		4
.L_19:
        /*0048*/ 	.byte	0x04, 0x17
        /*004a*/ 	.short	(.L_21 - .L_20)
.L_20:
        /*004c*/ 	.word	0x00000000
        /*0050*/ 	.short	0x0005
        /*0052*/ 	.short	0x0028
        /*0054*/ 	.byte	0x00, 0xf4, 0x21, 0x00


	//----- nvinfo : EIATTR_KPARAM_INFO
	.align		4
.L_21:
        /*0058*/ 	.byte	0x04, 0x17
        /*005a*/ 	.short	(.L_23 - .L_22)
.L_22:
        /*005c*/ 	.word	0x00000000
        /*0060*/ 	.short	0x0004
        /*0062*/ 	.short	0x0020
        /*0064*/ 	.byte	0x00, 0xf4, 0x21, 0x00


	//----- nvinfo : EIATTR_KPARAM_INFO
	.align		4
.L_23:
        /*0068*/ 	.byte	0x04, 0x17
        /*006a*/ 	.short	(.L_25 - .L_24)
.L_24:
        /*006c*/ 	.word	0x00000000
        /*0070*/ 	.short	0x0003
        /*0072*/ 	.short	0x0018
        /*0074*/ 	.byte	0x00, 0xf4, 0x21, 0x00


	//----- nvinfo : EIATTR_KPARAM_INFO
	.align		4
.L_25:
        /*0078*/ 	.byte	0x04, 0x17
        /*007a*/ 	.short	(.L_27 - .L_26)
.L_26:
        /*007c*/ 	.word	0x00000000
        /*0080*/ 	.short	0x0002
        /*0082*/ 	.short	0x0010
        /*0084*/ 	.byte	0x00, 0xf4, 0x21, 0x00


	//----- nvinfo : EIATTR_KPARAM_INFO
	.align		4
.L_27:
        /*0088*/ 	.byte	0x04, 0x17
        /*008a*/ 	.short	(.L_29 - .L_28)
.L_28:
        /*008c*/ 	.word	0x00000000
        /*0090*/ 	.short	0x0001
        /*0092*/ 	.short	0x0008
        /*0094*/ 	.byte	0x00, 0xf4, 0x21, 0x00


	//----- nvinfo : EIATTR_KPARAM_INFO
	.align		4
.L_29:
        /*0098*/ 	.byte	0x04, 0x17
        /*009a*/ 	.short	(.L_31 - .L_30)
.L_30:
        /*009c*/ 	.word	0x00000000
        /*00a0*/ 	.short	0x0000
        /*00a2*/ 	.short	0x0000
        /*00a4*/ 	.byte	0x00, 0xf4, 0x21, 0x00


	//----- nvinfo : EIATTR_SPARSE_MMA_MASK
	.align		4
.L_31:
        /*00a8*/ 	.byte	0x03, 0x50
        /*00aa*/ 	.short	0x0000


	//----- nvinfo : EIATTR_MAXREG_COUNT
	.align		4
        /*00ac*/ 	.byte	0x03, 0x1b
        /*00ae*/ 	.short	0x00ff


	//----- nvinfo : EIATTR_EXIT_INSTR_OFFSETS
	.align		4
        /*00b0*/ 	.byte	0x04, 0x1c
        /*00b2*/ 	.short	(.L_33 - .L_32)


	//   ....[0]....
.L_32:
        /*00b4*/ 	.word	0x000004f0


	//----- nvinfo : EIATTR_REQNTID
	.align		4
.L_33:
        /*00b8*/ 	.byte	0x04, 0x10
        /*00ba*/ 	.short	(.L_35 - .L_34)
.L_34:
        /*00bc*/ 	.word	0x00000080
        /*00c0*/ 	.word	0x00000001
        /*00c4*/ 	.word	0x00000001


	//----- nvinfo : EIATTR_CBANK_PARAM_SIZE
	.align		4
.L_35:
        /*00c8*/ 	.byte	0x03, 0x19
        /*00ca*/ 	.short	0x004c


	//----- nvinfo : EIATTR_PARAM_CBANK
	.align		4
        /*00cc*/ 	.byte	0x04, 0x0a
        /*00ce*/ 	.short	(.L_37 - .L_36)
	.align		4
.L_36:
        /*00d0*/ 	.word	index@(.nv.constant0.triton_poi_fused__native_batch_norm_legit_no_training_add_convolution_leaky_relu_22)
        /*00d4*/ 	.short	0x0210
        /*00d6*/ 	.short	0x004c


	//----- nvinfo : EIATTR_SW_WAR
	.align		4
.L_37:
        /*00d8*/ 	.byte	0x04, 0x36
        /*00da*/ 	.short	(.L_39 - .L_38)
.L_38:
        /*00dc*/ 	.word	0x00000008
.L_39:


//--------------------- .nv.callgraph             --------------------------
	.section	.nv.callgraph,"",@"SHT_CUDA_CALLGRAPH"
	.align	4
	.sectionentsize	8
	.align		4
        /*0000*/ 	.word	0x00000000
	.align		4
        /*0004*/ 	.word	0xffffffff
	.align		4
        /*0008*/ 	.word	0x00000000
	.align		4
        /*000c*/ 	.word	0xfffffffe
	.align		4
        /*0010*/ 	.word	0x00000000
	.align		4
        /*0014*/ 	.word	0xfffffffd
	.align		4
        /*0018*/ 	.word	0x00000000
	.align		4
        /*001c*/ 	.word	0xfffffffc


//--------------------- .nv.constant4             --------------------------
	.section	.nv.constant4,"a",@progbits
	.align	8
	.align		8
.nv.constant4:
        /*0000*/ 	.dword	_$_str
	.align		8
        /*0008*/ 	.dword	_$_str_$_2


//--------------------- .text.triton_poi_fused__native_batch_norm_legit_no_training_add_convolution_leaky_relu_22 --------------------------
	.section	.text.triton_poi_fused__native_batch_norm_legit_no_training_add_convolution_leaky_relu_22,"ax",@progbits
	.align	128
        .global         triton_poi_fused__native_batch_norm_legit_no_training_add_convolution_leaky_relu_22
        .type           triton_poi_fused__native_batch_norm_legit_no_training_add_convolution_leaky_relu_22,@function
        .size           triton_poi_fused__native_batch_norm_legit_no_training_add_convolution_leaky_relu_22,(.L_x_1 - triton_poi_fused__native_batch_norm_legit_no_training_add_convolution_leaky_relu_22)
        .other          triton_poi_fused__native_batch_norm_legit_no_training_add_convolution_leaky_relu_22,@"STO_CUDA_ENTRY STV_DEFAULT"
triton_poi_fused__native_batch_norm_legit_no_training_add_convolution_leaky_relu_22:
.text.triton_poi_fused__native_batch_norm_legit_no_training_add_convolution_leaky_relu_22:
[----:B------:R-:W-:Y:S01]  /*0000*/  LDC R1, c[0x0][0x28] ;  /* 0x00000a00ff017b82 */ /* 0x000fe20000000800 */
[----:B------:R-:W1:Y:S07]  /*0010*/  S2R R0, SR_TID.X ;  /* 0x0000000000007919 */ /* 0x000e6e0000002100 */
[----:B------:R-:W2:Y:S01]  /*0020*/  LDC.64 R6, c[0x0][0x230] ;  /* 0x00008c00ff067b82 */ /* 0x000ea20000000a00 */
[----:B------:R-:W-:Y:S01]  /*0030*/  ULDC.64 UR4, c[0x0][0x208] ;  /* 0x0000820000047ab9 */ /* 0x000fe20000000a00 */
[----:B------:R-:W-:Y:S01]  /*0040*/  ULDC.64 UR6, c[0x0][0x250] ;  /* 0x0000940000067ab9 */ /* 0x000fe20000000a00 */
[----:B------:R-:W3:Y:S05]  /*0050*/  S2R R5, SR_CTAID.X ;  /* 0x0000000000057919 */ /* 0x000eea0000002500 */
[----:B------:R-:W4:Y:S08]  /*0060*/  LDC.64 R10, c[0x0][0x220] ;  /* 0x00008800ff0a7b82 */ /* 0x000f300000000a00 */
[----:B------:R-:W5:Y:S08]  /*0070*/  LDC.64 R18, c[0x0][0x238] ;  /* 0x00008e00ff127b82 */ /* 0x000f700000000a00 */
[----:B------:R-:W5:Y:S01]  /*0080*/  LDC.64 R16, c[0x0][0x240] ;  /* 0x00009000ff107b82 */ /* 0x000f620000000a00 */
[----:B-1----:R-:W-:-:S07]  /*0090*/  SHF.L.U32 R0, R0, 0x1, RZ ;  /* 0x0000000100007819 */ /* 0x002fce00000006ff */
[----:B------:R-:W1:Y:S01]  /*00a0*/  LDC.64 R12, c[0x0][0x248] ;  /* 0x00009200ff0c7b82 */ /* 0x000e620000000a00 */
[----:B---3--:R-:W-:Y:S02]  /*00b0*/  SHF.R.S32.HI R3, RZ, 0x17, R5 ;  /* 0x00000017ff037819 */ /* 0x008fe40000011405 */
[----:B------:R-:W-:Y:S02]  /*00c0*/  LOP3.LUT R0, R0, 0xfe, RZ, 0xc0, !PT ;  /* 0x000000fe00007812 */ /* 0x000fe400078ec0ff */
[----:B------:R-:W-:Y:S02]  /*00d0*/  SGXT R3, R3, 0x1 ;  /* 0x000000010303781a */ /* 0x000fe40000000200 */
[----:B------:R-:W-:Y:S02]  /*00e0*/  LEA R0, R5, R0, 0x8 ;  /* 0x0000000005007211 */ /* 0x000fe400078e40ff */
[----:B------:R-:W3:Y:S02]  /*00f0*/  LDC.64 R4, c[0x0][0x228] ;  /* 0x00008a00ff047b82 */ /* 0x000ee40000000a00 */
[----:B------:R-:W-:-:S04]  /*0100*/  LEA.HI R3, R3, R0, RZ, 0xa ;  /* 0x0000000003037211 */ /* 0x000fc800078f50ff */
[----:B------:R-:W-:-:S04]  /*0110*/  LOP3.LUT R3, R3, 0xfffffc00, RZ, 0xc0, !PT ;  /* 0xfffffc0003037812 */ /* 0x000fc800078ec0ff */
[----:B------:R-:W-:Y:S02]  /*0120*/  IADD3 R14, R0, -R3, RZ ;  /* 0x80000003000e7210 */ /* 0x000fe40007ffe0ff */
[----:B------:R-:W1:Y:S03]  /*0130*/  LDC.64 R2, c[0x0][0x210] ;  /* 0x00008400ff027b82 */ /* 0x000e660000000a00 */
[----:B--2---:R-:W-:-:S06]  /*0140*/  IMAD.WIDE R6, R14, 0x4, R6 ;  /* 0x000000040e067825 */ /* 0x004fcc00078e0206 */
[----:B------:R-:W2:Y:S01]  /*0150*/  LDG.E.EL.64 R6, desc[UR4][R6.64] ;  /* 0x0000000406067981 */ /* 0x000ea2000c2e1b00 */
[----:B----4-:R-:W-:-:S04]  /*0160*/  IMAD.WIDE R10, R14, 0x4, R10 ;  /* 0x000000040e0a7825 */ /* 0x010fc800078e020a */
[C---:B---3--:R-:W-:Y:S02]  /*0170*/  IMAD.WIDE R4, R14.reuse, 0x4, R4 ;  /* 0x000000040e047825 */ /* 0x048fe400078e0204 */
[----:B------:R-:W3:Y:S02]  /*0180*/  LDG.E.EL.64 R10, desc[UR4][R10.64] ;  /* 0x000000040a0a7981 */ /* 0x000ee4000c2e1b00 */
[----:B-----5:R-:W-:Y:S02]  /*0190*/  IMAD.WIDE R18, R14, 0x4, R18 ;  /* 0x000000040e127825 */ /* 0x020fe400078e0212 */
[----:B------:R-:W4:Y:S02]  /*01a0*/  LDG.E.EL.64 R4, desc[UR4][R4.64] ;  /* 0x0000000404047981 */ /* 0x000f24000c2e1b00 */
[----:B01----:R-:W-:-:S05]  /*01b0*/  IMAD.WIDE R2, R0, 0x4, R2 ;  /* 0x0000000400027825 */ /* 0x003fca00078e0202 */
[----:B------:R-:W3:Y:S01]  /*01c0*/  LDG.E.64 R8, desc[UR4][R2.64] ;  /* 0x0000000402087981 */ /* 0x000ee2000c1e1b00 */
[----:B------:R-:W-:-:S04]  /*01d0*/  IMAD.WIDE R14, R14, 0x4, R16 ;  /* 0x000000040e0e7825 */ /* 0x000fc800078e0210 */
[----:B------:R-:W-:Y:S02]  /*01e0*/  IMAD.WIDE R16, R0, 0x4, R12 ;  /* 0x0000000400107825 */ /* 0x000fe400078e020c */
[----:B------:R4:W5:Y:S04]  /*01f0*/  LDG.E.EL.64 R12, desc[UR4][R18.64] ;  /* 0x00000004120c7981 */ /* 0x000968000c2e1b00 */
[----:B------:R-:W5:Y:S04]  /*0200*/  LDG.E.EL.64 R14, desc[UR4][R14.64] ;  /* 0x000000040e0e7981 */ /* 0x000f68000c2e1b00 */
[----:B------:R-:W4:Y:S01]  /*0210*/  LDG.E.64 R16, desc[UR4][R16.64] ;  /* 0x0000000410107981 */ /* 0x000f22000c1e1b00 */
[----:B--2---:R-:W-:Y:S01]  /*0220*/  FADD R6, R6, 9.9999997473787516356e-06 ;  /* 0x3727c5ac06067421 */ /* 0x004fe20000000000 */
[----:B------:R-:W-:-:S03]  /*0230*/  FADD R7, R7, 9.9999997473787516356e-06 ;  /* 0x3727c5ac07077421 */ /* 0x000fc60000000000 */
[----:B------:R-:W0:Y:S08]  /*0240*/  MUFU.SQRT R20, R6 ;  /* 0x0000000600147308 */ /* 0x000e300000002000 */
[----:B------:R-:W1:Y:S01]  /*0250*/  MUFU.SQRT R21, R7 ;  /* 0x0000000700157308 */ /* 0x000e620000002000 */
[C---:B0-----:R-:W-:Y:S02]  /*0260*/  FSETP.GT.AND P0, PT, R20.reuse, 8.50705917302346158658e+37, PT ;  /* 0x7e8000001400780b */ /* 0x041fe40003f04000 */
[----:B------:R-:W-:-:S02]  /*0270*/  FSETP.GEU.AND P2, PT, R20, 1.175494350822287508e-38, PT ;  /* 0x008000001400780b */ /* 0x000fc40003f4e000 */
[C---:B-1----:R-:W-:Y:S02]  /*0280*/  FSETP.GT.AND P1, PT, R21.reuse, 8.50705917302346158658e+37, PT ;  /* 0x7e8000001500780b */ /* 0x042fe40003f24000 */
[----:B------:R-:W-:-:S07]  /*0290*/  FSETP.GEU.AND P3, PT, R21, 1.175494350822287508e-38, PT ;  /* 0x008000001500780b */ /* 0x000fce0003f6e000 */
[----:B------:R-:W-:Y:S01]  /*02a0*/  @P0 FMUL R20, R20, 0.25 ;  /* 0x3e80000014140820 */ /* 0x000fe20000400000 */
[----:B------:R-:W-:-:S03]  /*02b0*/  HFMA2.MMA R6, -RZ, RZ, 1.625, 0 ;  /* 0x3e800000ff067435 */ /* 0x000fc600000001ff */
[----:B------:R-:W-:Y:S01]  /*02c0*/  @!P2 FMUL R20, R20, 16777216 ;  /* 0x4b8000001414a820 */ /* 0x000fe20000400000 */
[----:B------:R-:W-:-:S04]  /*02d0*/  @P1 FMUL R21, R21, 0.25 ;  /* 0x3e80000015151820 */ /* 0x000fc80000400000 */
[----:B------:R-:W-:Y:S01]  /*02e0*/  @!P3 FMUL R21, R21, 16777216 ;  /* 0x4b8000001515b820 */ /* 0x000fe20000400000 */
[----:B------:R-:W0:Y:S01]  /*02f0*/  MUFU.RCP R20, R20 ;  /* 0x0000001400147308 */ /* 0x000e220000001000 */
[----:B------:R-:W-:-:S07]  /*0300*/  FSEL R7, R6, 1, P0 ;  /* 0x3f80000006077808 */ /* 0x000fce0000000000 */
[----:B------:R-:W1:Y:S01]  /*0310*/  MUFU.RCP R21, R21 ;  /* 0x0000001500157308 */ /* 0x000e620000001000 */
[----:B------:R-:W-:Y:S01]  /*0320*/  FSEL R6, R6, 1, P1 ;  /* 0x3f80000006067808 */ /* 0x000fe20000800000 */
[----:B---3--:R-:W-:Y:S01]  /*0330*/  FADD R8, R8, R10 ;  /* 0x0000000a08087221 */ /* 0x008fe20000000000 */
[----:B------:R-:W-:Y:S01]  /*0340*/  @!P2 FMUL R7, R7, 16777216 ;  /* 0x4b8000000707a820 */ /* 0x000fe20000400000 */
[----:B------:R-:W-:Y:S02]  /*0350*/  FADD R9, R9, R11 ;  /* 0x0000000b09097221 */ /* 0x000fe40000000000 */
[----:B------:R-:W-:Y:S01]  /*0360*/  @!P3 FMUL R6, R6, 16777216 ;  /* 0x4b8000000606b820 */ /* 0x000fe20000400000 */
[----:B----4-:R-:W-:Y:S01]  /*0370*/  FADD R19, -R4, R8 ;  /* 0x0000000804137221 */ /* 0x010fe20000000100 */
[----:B0-----:R-:W-:Y:S01]  /*0380*/  FMUL R10, R20, R7 ;  /* 0x00000007140a7220 */ /* 0x001fe20000400000 */
[----:B------:R-:W-:Y:S01]  /*0390*/  FADD R4, -R5, R9 ;  /* 0x0000000905047221 */ /* 0x000fe20000000100 */
[----:B-1----:R-:W-:-:S02]  /*03a0*/  FMUL R11, R21, R6 ;  /* 0x00000006150b7220 */ /* 0x002fc40000400000 */
[----:B------:R-:W0:Y:S01]  /*03b0*/  LDC.64 R6, c[0x0][0x218] ;  /* 0x00008600ff067b82 */ /* 0x000e220000000a00 */
[----:B------:R-:W-:Y:S01]  /*03c0*/  FMUL R19, R10, R19 ;  /* 0x000000130a137220 */ /* 0x000fe20000400000 */
[----:B------:R-:W-:-:S03]  /*03d0*/  FMUL R4, R11, R4 ;  /* 0x000000040b047220 */ /* 0x000fc60000400000 */
[----:B-----5:R-:W-:Y:S01]  /*03e0*/  FFMA R19, R12, R19, R14 ;  /* 0x000000130c137223 */ /* 0x020fe2000000000e */
[----:B------:R-:W-:-:S04]  /*03f0*/  FFMA R10, R13, R4, R15 ;  /* 0x000000040d0a7223 */ /* 0x000fc8000000000f */
[----:B------:R-:W-:Y:S02]  /*0400*/  FSETP.GT.AND P1, PT, R19, -R16, PT ;  /* 0x800000101300720b */ /* 0x000fe40003f24000 */
[----:B------:R-:W-:Y:S02]  /*0410*/  FSETP.GT.AND P0, PT, R10, -R17, PT ;  /* 0x800000110a00720b */ /* 0x000fe40003f04000 */
[----:B------:R-:W-:Y:S02]  /*0420*/  SEL R5, RZ, 0x1, !P1 ;  /* 0x00000001ff057807 */ /* 0x000fe40004800000 */
[----:B------:R-:W-:Y:S01]  /*0430*/  SEL R12, RZ, 0x100, !P0 ;  /* 0x00000100ff0c7807 */ /* 0x000fe20004000000 */
[----:B------:R-:W-:Y:S01]  /*0440*/  FADD R16, R16, R19 ;  /* 0x0000001310107221 */ /* 0x000fe20000000000 */
[----:B------:R-:W-:Y:S01]  /*0450*/  IADD3 R4, P2, R0, UR6, RZ ;  /* 0x0000000600047c10 */ /* 0x000fe2000ff5e0ff */
[----:B------:R-:W-:Y:S01]  /*0460*/  FADD R17, R17, R10 ;  /* 0x0000000a11117221 */ /* 0x000fe20000000000 */
[----:B------:R-:W-:-:S02]  /*0470*/  IADD3 R11, R5, R12, RZ ;  /* 0x0000000c050b7210 */ /* 0x000fc40007ffe0ff */
[----:B------:R-:W-:Y:S01]  /*0480*/  LEA.HI.X.SX32 R5, R0, UR7, 0x1, P2 ;  /* 0x0000000700057c11 */ /* 0x000fe200090f0eff */
[----:B------:R-:W-:Y:S01]  /*0490*/  @!P1 FMUL R16, R16, 0.0099999997764825820923 ;  /* 0x3c23d70a10109820 */ /* 0x000fe20000400000 */
[----:B0-----:R-:W-:-:S04]  /*04a0*/  IMAD.WIDE R6, R0, 0x4, R6 ;  /* 0x0000000400067825 */ /* 0x001fc800078e0206 */
[----:B------:R-:W-:Y:S01]  /*04b0*/  @!P0 FMUL R17, R17, 0.0099999997764825820923 ;  /* 0x3c23d70a11118820 */ /* 0x000fe20000400000 */
[----:B------:R-:W-:Y:S04]  /*04c0*/  STG.E.64 desc[UR4][R2.64], R8 ;  /* 0x0000000802007986 */ /* 0x000fe8000c101b04 */
[----:B------:R-:W-:Y:S04]  /*04d0*/  STG.E.U16 desc[UR4][R4.64], R11 ;  /* 0x0000000b04007986 */ /* 0x000fe8000c101504 */
[----:B------:R-:W-:Y:S01]  /*04e0*/  STG.E.64 desc[UR4][R6.64], R16 ;  /* 0x0000001006007986 */ /* 0x000fe2000c101b04 */
[----:B------:R-:W-:Y:S05]  /*04f0*/  EXIT ;  /* 0x000000000000794d */ /* 0x000fea0003800000 */
.L_x_0:
[----:B------:R-:W-:-:S00]  /*0500*/  BRA `(.L_x_0) ;  /* 0xfffffffc00fc7947 */ /* 0x000fc0000383ffff */
[----:B------:R-:W-:-:S00]  /*0510*/  NOP ;  /* 0x0000000000007918 */ /* 0x000fc00000000000 */
        /* <DEDUP_REMOVED lines=14> */
.L_x_1:


//--------------------- .nv.global.init           --------------------------
	.section	.nv.global.init,"aw",@progbits
.nv.global.init:
	.type		_$_str,@object
	.size		_$_str,(_$_str_$_2 - _$_str)
_$_str:
        /*0000*/ 	.byte	0x5f, 0x5f, 0x43, 0x55, 0x44, 0x41, 0x5f, 0x46, 0x54, 0x5a, 0x00
	.type		_$_str_$_2,@object
	.size		_$_str_$_2,(.L_1 - _$_str_$_2)
_$_str_$_2:
        /*000b*/ 	.byte	0x5f, 0x5f, 0x43, 0x55, 0x44, 0x41, 0x5f, 0x50, 0x52, 0x45, 0x43, 0x5f, 0x53, 0x51, 0x52, 0x54
        /*001b*/ 	.byte	0x00
.L_1:


//--------------------- .nv.constant0.triton_poi_fused__native_batch_norm_legit_no_training_add_convolution_leaky_relu_22 --------------------------
	.section	.nv.constant0.triton_poi_fused__native_batch_norm_legit_no_training_add_convolution_leaky_relu_22,"a",@progbits
	.sectionflags	@""
	.align	4
.nv.constant0.triton_poi_fused__native_batch_norm_legit_no_training_add_convolution_leaky_relu_22:
	.zero		604
